//
// Generated by NVIDIA NVVM Compiler
//
// Compiler Build ID: CL-36424714
// Cuda compilation tools, release 13.0, V13.0.88
// Based on NVVM 20.0.0
//

.version 9.0
.target sm_100
.address_size 64

	// .globl	_Z18row_abs_sum_kernelPfS_ii
.extern .shared .align 16 .b8 sdata[];

.visible .entry _Z18row_abs_sum_kernelPfS_ii(
	.param .u64 .ptr .align 1 _Z18row_abs_sum_kernelPfS_ii_param_0,
	.param .u64 .ptr .align 1 _Z18row_abs_sum_kernelPfS_ii_param_1,
	.param .u32 _Z18row_abs_sum_kernelPfS_ii_param_2,
	.param .u32 _Z18row_abs_sum_kernelPfS_ii_param_3
)
{
	.reg .pred 	%p<11>;
	.reg .b32 	%r<38>;
	.reg .b32 	%f<112>;
	.reg .b64 	%rd<16>;

	ld.param.u64 	%rd4, [_Z18row_abs_sum_kernelPfS_ii_param_0];
	ld.param.u64 	%rd3, [_Z18row_abs_sum_kernelPfS_ii_param_1];
	ld.param.u32 	%r24, [_Z18row_abs_sum_kernelPfS_ii_param_2];
	ld.param.u32 	%r23, [_Z18row_abs_sum_kernelPfS_ii_param_3];
	cvta.to.global.u64 	%rd1, %rd4;
	mov.u32 	%r25, %ctaid.x;
	mov.u32 	%r26, %ntid.x;
	mov.u32 	%r27, %tid.x;
	mad.lo.s32 	%r1, %r25, %r26, %r27;
	setp.ge.s32 	%p1, %r1, %r24;
	@%p1 bra 	$L__BB0_15;
	setp.lt.s32 	%p2, %r23, 1;
	mov.f32 	%f111, 0f00000000;
	@%p2 bra 	$L__BB0_14;
	mul.lo.s32 	%r2, %r23, %r1;
	and.b32  	%r3, %r23, 15;
	setp.lt.u32 	%p3, %r23, 16;
	mov.f32 	%f111, 0f00000000;
	mov.b32 	%r34, 0;
	@%p3 bra 	$L__BB0_5;
	and.b32  	%r34, %r23, 2147483632;
	neg.s32 	%r32, %r34;
	add.s64 	%rd2, %rd1, 32;
	mov.f32 	%f111, 0f00000000;
	mov.u32 	%r31, %r2;
$L__BB0_4:
	.pragma "nounroll";
	mul.wide.s32 	%rd5, %r31, 4;
	add.s64 	%rd6, %rd2, %rd5;
	ld.global.f32 	%f18, [%rd6+-32];
	abs.f32 	%f19, %f18;
	add.f32 	%f20, %f111, %f19;
	ld.global.f32 	%f21, [%rd6+-28];
	abs.f32 	%f22, %f21;
	add.f32 	%f23, %f20, %f22;
	ld.global.f32 	%f24, [%rd6+-24];
	abs.f32 	%f25, %f24;
	add.f32 	%f26, %f23, %f25;
	ld.global.f32 	%f27, [%rd6+-20];
	abs.f32 	%f28, %f27;
	add.f32 	%f29, %f26, %f28;
	ld.global.f32 	%f30, [%rd6+-16];
	abs.f32 	%f31, %f30;
	add.f32 	%f32, %f29, %f31;
	ld.global.f32 	%f33, [%rd6+-12];
	abs.f32 	%f34, %f33;
	add.f32 	%f35, %f32, %f34;
	ld.global.f32 	%f36, [%rd6+-8];
	abs.f32 	%f37, %f36;
	add.f32 	%f38, %f35, %f37;
	ld.global.f32 	%f39, [%rd6+-4];
	abs.f32 	%f40, %f39;
	add.f32 	%f41, %f38, %f40;
	ld.global.f32 	%f42, [%rd6];
	abs.f32 	%f43, %f42;
	add.f32 	%f44, %f41, %f43;
	ld.global.f32 	%f45, [%rd6+4];
	abs.f32 	%f46, %f45;
	add.f32 	%f47, %f44, %f46;
	ld.global.f32 	%f48, [%rd6+8];
	abs.f32 	%f49, %f48;
	add.f32 	%f50, %f47, %f49;
	ld.global.f32 	%f51, [%rd6+12];
	abs.f32 	%f52, %f51;
	add.f32 	%f53, %f50, %f52;
	ld.global.f32 	%f54, [%rd6+16];
	abs.f32 	%f55, %f54;
	add.f32 	%f56, %f53, %f55;
	ld.global.f32 	%f57, [%rd6+20];
	abs.f32 	%f58, %f57;
	add.f32 	%f59, %f56, %f58;
	ld.global.f32 	%f60, [%rd6+24];
	abs.f32 	%f61, %f60;
	add.f32 	%f62, %f59, %f61;
	ld.global.f32 	%f63, [%rd6+28];
	abs.f32 	%f64, %f63;
	add.f32 	%f111, %f62, %f64;
	add.s32 	%r32, %r32, 16;
	add.s32 	%r31, %r31, 16;
	setp.ne.s32 	%p4, %r32, 0;
	@%p4 bra 	$L__BB0_4;
$L__BB0_5:
	setp.eq.s32 	%p5, %r3, 0;
	@%p5 bra 	$L__BB0_14;
	and.b32  	%r11, %r23, 7;
	setp.lt.u32 	%p6, %r3, 8;
	@%p6 bra 	$L__BB0_8;
	add.s32 	%r29, %r34, %r2;
	mul.wide.s32 	%rd7, %r29, 4;
	add.s64 	%rd8, %rd1, %rd7;
	ld.global.f32 	%f66, [%rd8];
	abs.f32 	%f67, %f66;
	add.f32 	%f68, %f111, %f67;
	ld.global.f32 	%f69, [%rd8+4];
	abs.f32 	%f70, %f69;
	add.f32 	%f71, %f68, %f70;
	ld.global.f32 	%f72, [%rd8+8];
	abs.f32 	%f73, %f72;
	add.f32 	%f74, %f71, %f73;
	ld.global.f32 	%f75, [%rd8+12];
	abs.f32 	%f76, %f75;
	add.f32 	%f77, %f74, %f76;
	ld.global.f32 	%f78, [%rd8+16];
	abs.f32 	%f79, %f78;
	add.f32 	%f80, %f77, %f79;
	ld.global.f32 	%f81, [%rd8+20];
	abs.f32 	%f82, %f81;
	add.f32 	%f83, %f80, %f82;
	ld.global.f32 	%f84, [%rd8+24];
	abs.f32 	%f85, %f84;
	add.f32 	%f86, %f83, %f85;
	ld.global.f32 	%f87, [%rd8+28];
	abs.f32 	%f88, %f87;
	add.f32 	%f111, %f86, %f88;
	add.s32 	%r34, %r34, 8;
$L__BB0_8:
	setp.eq.s32 	%p7, %r11, 0;
	@%p7 bra 	$L__BB0_14;
	and.b32  	%r14, %r23, 3;
	setp.lt.u32 	%p8, %r11, 4;
	@%p8 bra 	$L__BB0_11;
	add.s32 	%r30, %r34, %r2;
	mul.wide.s32 	%rd9, %r30, 4;
	add.s64 	%rd10, %rd1, %rd9;
	ld.global.f32 	%f90, [%rd10];
	abs.f32 	%f91, %f90;
	add.f32 	%f92, %f111, %f91;
	ld.global.f32 	%f93, [%rd10+4];
	abs.f32 	%f94, %f93;
	add.f32 	%f95, %f92, %f94;
	ld.global.f32 	%f96, [%rd10+8];
	abs.f32 	%f97, %f96;
	add.f32 	%f98, %f95, %f97;
	ld.global.f32 	%f99, [%rd10+12];
	abs.f32 	%f100, %f99;
	add.f32 	%f111, %f98, %f100;
	add.s32 	%r34, %r34, 4;
$L__BB0_11:
	setp.eq.s32 	%p9, %r14, 0;
	@%p9 bra 	$L__BB0_14;
	add.s32 	%r37, %r34, %r2;
	neg.s32 	%r36, %r14;
$L__BB0_13:
	.pragma "nounroll";
	mul.wide.s32 	%rd11, %r37, 4;
	add.s64 	%rd12, %rd1, %rd11;
	ld.global.f32 	%f101, [%rd12];
	abs.f32 	%f102, %f101;
	add.f32 	%f111, %f111, %f102;
	add.s32 	%r37, %r37, 1;
	add.s32 	%r36, %r36, 1;
	setp.ne.s32 	%p10, %r36, 0;
	@%p10 bra 	$L__BB0_13;
$L__BB0_14:
	cvta.to.global.u64 	%rd13, %rd3;
	mul.wide.s32 	%rd14, %r1, 4;
	add.s64 	%rd15, %rd13, %rd14;
	st.global.f32 	[%rd15], %f111;
$L__BB0_15:
	ret;

}
	// .globl	_Z18col_abs_sum_kernelPfS_ii
.visible .entry _Z18col_abs_sum_kernelPfS_ii(
	.param .u64 .ptr .align 1 _Z18col_abs_sum_kernelPfS_ii_param_0,
	.param .u64 .ptr .align 1 _Z18col_abs_sum_kernelPfS_ii_param_1,
	.param .u32 _Z18col_abs_sum_kernelPfS_ii_param_2,
	.param .u32 _Z18col_abs_sum_kernelPfS_ii_param_3
)
{
	.reg .pred 	%p<11>;
	.reg .b32 	%r<38>;
	.reg .b32 	%f<112>;
	.reg .b64 	%rd<43>;

	ld.param.u64 	%rd3, [_Z18col_abs_sum_kernelPfS_ii_param_0];
	ld.param.u64 	%rd2, [_Z18col_abs_sum_kernelPfS_ii_param_1];
	ld.param.u32 	%r23, [_Z18col_abs_sum_kernelPfS_ii_param_2];
	ld.param.u32 	%r24, [_Z18col_abs_sum_kernelPfS_ii_param_3];
	cvta.to.global.u64 	%rd1, %rd3;
	mov.u32 	%r25, %ctaid.x;
	mov.u32 	%r26, %ntid.x;
	mov.u32 	%r27, %tid.x;
	mad.lo.s32 	%r1, %r25, %r26, %r27;
	setp.ge.s32 	%p1, %r1, %r24;
	@%p1 bra 	$L__BB1_15;
	setp.lt.s32 	%p2, %r23, 1;
	mov.f32 	%f111, 0f00000000;
	@%p2 bra 	$L__BB1_14;
	and.b32  	%r2, %r23, 15;
	setp.lt.u32 	%p3, %r23, 16;
	mov.f32 	%f111, 0f00000000;
	mov.b32 	%r34, 0;
	@%p3 bra 	$L__BB1_5;
	and.b32  	%r34, %r23, 2147483632;
	neg.s32 	%r32, %r34;
	shl.b32 	%r5, %r24, 4;
	mov.f32 	%f111, 0f00000000;
	mul.wide.s32 	%rd6, %r24, 4;
	mov.u32 	%r31, %r1;
$L__BB1_4:
	.pragma "nounroll";
	mul.wide.s32 	%rd4, %r31, 4;
	add.s64 	%rd5, %rd1, %rd4;
	ld.global.f32 	%f18, [%rd5];
	abs.f32 	%f19, %f18;
	add.f32 	%f20, %f111, %f19;
	add.s64 	%rd7, %rd5, %rd6;
	ld.global.f32 	%f21, [%rd7];
	abs.f32 	%f22, %f21;
	add.f32 	%f23, %f20, %f22;
	add.s64 	%rd8, %rd7, %rd6;
	ld.global.f32 	%f24, [%rd8];
	abs.f32 	%f25, %f24;
	add.f32 	%f26, %f23, %f25;
	add.s64 	%rd9, %rd8, %rd6;
	ld.global.f32 	%f27, [%rd9];
	abs.f32 	%f28, %f27;
	add.f32 	%f29, %f26, %f28;
	add.s64 	%rd10, %rd9, %rd6;
	ld.global.f32 	%f30, [%rd10];
	abs.f32 	%f31, %f30;
	add.f32 	%f32, %f29, %f31;
	add.s64 	%rd11, %rd10, %rd6;
	ld.global.f32 	%f33, [%rd11];
	abs.f32 	%f34, %f33;
	add.f32 	%f35, %f32, %f34;
	add.s64 	%rd12, %rd11, %rd6;
	ld.global.f32 	%f36, [%rd12];
	abs.f32 	%f37, %f36;
	add.f32 	%f38, %f35, %f37;
	add.s64 	%rd13, %rd12, %rd6;
	ld.global.f32 	%f39, [%rd13];
	abs.f32 	%f40, %f39;
	add.f32 	%f41, %f38, %f40;
	add.s64 	%rd14, %rd13, %rd6;
	ld.global.f32 	%f42, [%rd14];
	abs.f32 	%f43, %f42;
	add.f32 	%f44, %f41, %f43;
	add.s64 	%rd15, %rd14, %rd6;
	ld.global.f32 	%f45, [%rd15];
	abs.f32 	%f46, %f45;
	add.f32 	%f47, %f44, %f46;
	add.s64 	%rd16, %rd15, %rd6;
	ld.global.f32 	%f48, [%rd16];
	abs.f32 	%f49, %f48;
	add.f32 	%f50, %f47, %f49;
	add.s64 	%rd17, %rd16, %rd6;
	ld.global.f32 	%f51, [%rd17];
	abs.f32 	%f52, %f51;
	add.f32 	%f53, %f50, %f52;
	add.s64 	%rd18, %rd17, %rd6;
	ld.global.f32 	%f54, [%rd18];
	abs.f32 	%f55, %f54;
	add.f32 	%f56, %f53, %f55;
	add.s64 	%rd19, %rd18, %rd6;
	ld.global.f32 	%f57, [%rd19];
	abs.f32 	%f58, %f57;
	add.f32 	%f59, %f56, %f58;
	add.s64 	%rd20, %rd19, %rd6;
	ld.global.f32 	%f60, [%rd20];
	abs.f32 	%f61, %f60;
	add.f32 	%f62, %f59, %f61;
	add.s64 	%rd21, %rd20, %rd6;
	ld.global.f32 	%f63, [%rd21];
	abs.f32 	%f64, %f63;
	add.f32 	%f111, %f62, %f64;
	add.s32 	%r32, %r32, 16;
	add.s32 	%r31, %r31, %r5;
	setp.ne.s32 	%p4, %r32, 0;
	@%p4 bra 	$L__BB1_4;
$L__BB1_5:
	setp.eq.s32 	%p5, %r2, 0;
	@%p5 bra 	$L__BB1_14;
	and.b32  	%r11, %r23, 7;
	setp.lt.u32 	%p6, %r2, 8;
	@%p6 bra 	$L__BB1_8;
	mad.lo.s32 	%r29, %r34, %r24, %r1;
	mul.wide.s32 	%rd22, %r29, 4;
	add.s64 	%rd23, %rd1, %rd22;
	ld.global.f32 	%f66, [%rd23];
	abs.f32 	%f67, %f66;
	add.f32 	%f68, %f111, %f67;
	mul.wide.s32 	%rd24, %r24, 4;
	add.s64 	%rd25, %rd23, %rd24;
	ld.global.f32 	%f69, [%rd25];
	abs.f32 	%f70, %f69;
	add.f32 	%f71, %f68, %f70;
	add.s64 	%rd26, %rd25, %rd24;
	ld.global.f32 	%f72, [%rd26];
	abs.f32 	%f73, %f72;
	add.f32 	%f74, %f71, %f73;
	add.s64 	%rd27, %rd26, %rd24;
	ld.global.f32 	%f75, [%rd27];
	abs.f32 	%f76, %f75;
	add.f32 	%f77, %f74, %f76;
	add.s64 	%rd28, %rd27, %rd24;
	ld.global.f32 	%f78, [%rd28];
	abs.f32 	%f79, %f78;
	add.f32 	%f80, %f77, %f79;
	add.s64 	%rd29, %rd28, %rd24;
	ld.global.f32 	%f81, [%rd29];
	abs.f32 	%f82, %f81;
	add.f32 	%f83, %f80, %f82;
	add.s64 	%rd30, %rd29, %rd24;
	ld.global.f32 	%f84, [%rd30];
	abs.f32 	%f85, %f84;
	add.f32 	%f86, %f83, %f85;
	add.s64 	%rd31, %rd30, %rd24;
	ld.global.f32 	%f87, [%rd31];
	abs.f32 	%f88, %f87;
	add.f32 	%f111, %f86, %f88;
	add.s32 	%r34, %r34, 8;
$L__BB1_8:
	setp.eq.s32 	%p7, %r11, 0;
	@%p7 bra 	$L__BB1_14;
	and.b32  	%r14, %r23, 3;
	setp.lt.u32 	%p8, %r11, 4;
	@%p8 bra 	$L__BB1_11;
	mad.lo.s32 	%r30, %r34, %r24, %r1;
	mul.wide.s32 	%rd32, %r30, 4;
	add.s64 	%rd33, %rd1, %rd32;
	ld.global.f32 	%f90, [%rd33];
	abs.f32 	%f91, %f90;
	add.f32 	%f92, %f111, %f91;
	mul.wide.s32 	%rd34, %r24, 4;
	add.s64 	%rd35, %rd33, %rd34;
	ld.global.f32 	%f93, [%rd35];
	abs.f32 	%f94, %f93;
	add.f32 	%f95, %f92, %f94;
	add.s64 	%rd36, %rd35, %rd34;
	ld.global.f32 	%f96, [%rd36];
	abs.f32 	%f97, %f96;
	add.f32 	%f98, %f95, %f97;
	add.s64 	%rd37, %rd36, %rd34;
	ld.global.f32 	%f99, [%rd37];
	abs.f32 	%f100, %f99;
	add.f32 	%f111, %f98, %f100;
	add.s32 	%r34, %r34, 4;
$L__BB1_11:
	setp.eq.s32 	%p9, %r14, 0;
	@%p9 bra 	$L__BB1_14;
	mad.lo.s32 	%r37, %r34, %r24, %r1;
	neg.s32 	%r36, %r14;
$L__BB1_13:
	.pragma "nounroll";
	mul.wide.s32 	%rd38, %r37, 4;
	add.s64 	%rd39, %rd1, %rd38;
	ld.global.f32 	%f101, [%rd39];
	abs.f32 	%f102, %f101;
	add.f32 	%f111, %f111, %f102;
	add.s32 	%r37, %r37, %r24;
	add.s32 	%r36, %r36, 1;
	setp.ne.s32 	%p10, %r36, 0;
	@%p10 bra 	$L__BB1_13;
$L__BB1_14:
	cvta.to.global.u64 	%rd40, %rd2;
	mul.wide.s32 	%rd41, %r1, 4;
	add.s64 	%rd42, %rd40, %rd41;
	st.global.f32 	[%rd42], %f111;
$L__BB1_15:
	ret;

}
	// .globl	_Z19vectorReduce_kernelPfS_i
.visible .entry _Z19vectorReduce_kernelPfS_i(
	.param .u64 .ptr .align 1 _Z19vectorReduce_kernelPfS_i_param_0,
	.param .u64 .ptr .align 1 _Z19vectorReduce_kernelPfS_i_param_1,
	.param .u32 _Z19vectorReduce_kernelPfS_i_param_2
)
{
	.reg .pred 	%p<6>;
	.reg .b32 	%r<14>;
	.reg .b32 	%f<9>;
	.reg .b64 	%rd<9>;

	ld.param.u64 	%rd1, [_Z19vectorReduce_kernelPfS_i_param_0];
	ld.param.u64 	%rd2, [_Z19vectorReduce_kernelPfS_i_param_1];
	ld.param.u32 	%r8, [_Z19vectorReduce_kernelPfS_i_param_2];
	mov.u32 	%r1, %tid.x;
	mov.u32 	%r2, %ctaid.x;
	mov.u32 	%r13, %ntid.x;
	mad.lo.s32 	%r4, %r2, %r13, %r1;
	setp.ge.s32 	%p1, %r4, %r8;
	mov.f32 	%f8, 0f00000000;
	@%p1 bra 	$L__BB2_2;
	cvta.to.global.u64 	%rd3, %rd1;
	mul.wide.s32 	%rd4, %r4, 4;
	add.s64 	%rd5, %rd3, %rd4;
	ld.global.f32 	%f8, [%rd5];
$L__BB2_2:
	shl.b32 	%r9, %r1, 2;
	mov.u32 	%r10, sdata;
	add.s32 	%r5, %r10, %r9;
	st.shared.f32 	[%r5], %f8;
	bar.sync 	0;
	setp.lt.u32 	%p2, %r13, 2;
	@%p2 bra 	$L__BB2_6;
$L__BB2_3:
	shr.u32 	%r7, %r13, 1;
	setp.ge.u32 	%p3, %r1, %r7;
	@%p3 bra 	$L__BB2_5;
	shl.b32 	%r11, %r7, 2;
	add.s32 	%r12, %r5, %r11;
	ld.shared.f32 	%f4, [%r12];
	ld.shared.f32 	%f5, [%r5];
	add.f32 	%f6, %f4, %f5;
	st.shared.f32 	[%r5], %f6;
$L__BB2_5:
	bar.sync 	0;
	setp.gt.u32 	%p4, %r13, 3;
	mov.u32 	%r13, %r7;
	@%p4 bra 	$L__BB2_3;
$L__BB2_6:
	setp.ne.s32 	%p5, %r1, 0;
	@%p5 bra 	$L__BB2_8;
	ld.shared.f32 	%f7, [sdata];
	cvta.to.global.u64 	%rd6, %rd2;
	mul.wide.u32 	%rd7, %r2, 4;
	add.s64 	%rd8, %rd6, %rd7;
	st.global.f32 	[%rd8], %f7;
$L__BB2_8:
	ret;

}


// ===== COMPILED SASS (sm_100) =====

	.target	sm_100

	.elftype	@"ET_EXEC"


//--------------------- .note.nv.tkinfo           --------------------------
	.section	.note.nv.tkinfo,"",@"SHT_NOTE"
	.sectionflags	@"SHF_NOTE_NV_TKINFO"
	.tkinfo
        /*0018*/ 	.word	0x00000002
        /*0030*/ 	.string	""
        /*0030*/ 	.string	"ptxas"
        /*0030*/ 	.string	"Cuda compilation tools, release 13.0, V13.0.88"
        /*0030*/ 	.string	"Build cuda_13.0.r13.0/compiler.36424714_0"
        /*0030*/ 	.string	"-arch sm_100 -m 64 "



//--------------------- .note.nv.cuinfo           --------------------------
	.section	.note.nv.cuinfo,"",@"SHT_NOTE"
	.sectionflags	@"SHF_NOTE_NV_CUINFO"
        /*0018*/ 	.short	0x0002
        /*001a*/ 	.short	0x0064
        /*001c*/ 	.short	0x0082
	.zero		2


//--------------------- .nv.info                  --------------------------
	.section	.nv.info,"",@"SHT_CUDA_INFO"
	.align	4


	//----- nvinfo : EIATTR_REGCOUNT
	.align		4
        /*0000*/ 	.byte	0x04, 0x2f
        /*0002*/ 	.short	(.L_1 - .L_0)
	.align		4
.L_0:
        /*0004*/ 	.word	index@(_Z18row_abs_sum_kernelPfS_ii)
        /*0008*/ 	.word	0x0000001f


	//----- nvinfo : EIATTR_FRAME_SIZE
	.align		4
.L_1:
        /*000c*/ 	.byte	0x04, 0x11
        /*000e*/ 	.short	(.L_3 - .L_2)
	.align		4
.L_2:
        /*0010*/ 	.word	index@(_Z18row_abs_sum_kernelPfS_ii)
        /*0014*/ 	.word	0x00000000


	//----- nvinfo : EIATTR_REGCOUNT
	.align		4
.L_3:
        /*0018*/ 	.byte	0x04, 0x2f
        /*001a*/ 	.short	(.L_5 - .L_4)
	.align		4
.L_4:
        /*001c*/ 	.word	index@(_Z18col_abs_sum_kernelPfS_ii)
        /*0020*/ 	.word	0x00000020


	//----- nvinfo : EIATTR_FRAME_SIZE
	.align		4
.L_5:
        /*0024*/ 	.byte	0x04, 0x11
        /*0026*/ 	.short	(.L_7 - .L_6)
	.align		4
.L_6:
        /*0028*/ 	.word	index@(_Z18col_abs_sum_kernelPfS_ii)
        /*002c*/ 	.word	0x00000000


	//----- nvinfo : EIATTR_REGCOUNT
	.align		4
.L_7:
        /*0030*/ 	.byte	0x04, 0x2f
        /*0032*/ 	.short	(.L_9 - .L_8)
	.align		4
.L_8:
        /*0034*/ 	.word	index@(_Z19vectorReduce_kernelPfS_i)
        /*0038*/ 	.word	0x0000000b


	//----- nvinfo : EIATTR_FRAME_SIZE
	.align		4
.L_9:
        /*003c*/ 	.byte	0x04, 0x11
        /*003e*/ 	.short	(.L_11 - .L_10)
	.align		4
.L_10:
        /*0040*/ 	.word	index@(_Z19vectorReduce_kernelPfS_i)
        /*0044*/ 	.word	0x00000000


	//----- nvinfo : EIATTR_MIN_STACK_SIZE
	.align		4
.L_11:
        /*0048*/ 	.byte	0x04, 0x12
        /*004a*/ 	.short	(.L_13 - .L_12)
	.align		4
.L_12:
        /*004c*/ 	.word	index@(_Z19vectorReduce_kernelPfS_i)
        /*0050*/ 	.word	0x00000000


	//----- nvinfo : EIATTR_MIN_STACK_SIZE
	.align		4
.L_13:
        /*0054*/ 	.byte	0x04, 0x12
        /*0056*/ 	.short	(.L_15 - .L_14)
	.align		4
.L_14:
        /*0058*/ 	.word	index@(_Z18col_abs_sum_kernelPfS_ii)
        /*005c*/ 	.word	0x00000000


	//----- nvinfo : EIATTR_MIN_STACK_SIZE
	.align		4
.L_15:
        /*0060*/ 	.byte	0x04, 0x12
        /*0062*/ 	.short	(.L_17 - .L_16)
	.align		4
.L_16:
        /*0064*/ 	.word	index@(_Z18row_abs_sum_kernelPfS_ii)
        /*0068*/ 	.word	0x00000000
.L_17:


//--------------------- .nv.compat                --------------------------
	.section	.nv.compat,"",@"SHT_CUDA_COMPAT_INFO"
	.align	4
        /*0000*/ 	.byte	0x02, 0x09, 0x00, 0x00, 0x02, 0x02, 0x01, 0x00, 0x02, 0x05, 0x05, 0x00, 0x03, 0x07, 0x01, 0x01
        /*0010*/ 	.byte	0x02, 0x03, 0x00, 0x00, 0x02, 0x06, 0x01, 0x00, 0x04, 0x0b, 0x08, 0x00, 0x09, 0x00, 0x00, 0x00
        /*0020*/ 	.byte	0x00, 0x00, 0x00, 0x00


//--------------------- .nv.info._Z19vectorReduce_kernelPfS_i --------------------------
	.section	.nv.info._Z19vectorReduce_kernelPfS_i,"",@"SHT_CUDA_INFO"
	.sectionflags	@""
	.align	4


	//----- nvinfo : EIATTR_CUDA_API_VERSION
	.align		4
        /*0000*/ 	.byte	0x04, 0x37
        /*0002*/ 	.short	(.L_19 - .L_18)
.L_18:
        /*0004*/ 	.word	0x00000082


	//----- nvinfo : EIATTR_KPARAM_INFO
	.align		4
.L_19:
        /*0008*/ 	.byte	0x04, 0x17
        /*000a*/ 	.short	(.L_21 - .L_20)
.L_20:
        /*000c*/ 	.word	0x00000000
        /*0010*/ 	.short	0x0002
        /*0012*/ 	.short	0x0010
        /*0014*/ 	.byte	0x00, 0xf0, 0x11, 0x00


	//----- nvinfo : EIATTR_KPARAM_INFO
	.align		4
.L_21:
        /*0018*/ 	.byte	0x04, 0x17
        /*001a*/ 	.short	(.L_23 - .L_22)
.L_22:
        /*001c*/ 	.word	0x00000000
        /*0020*/ 	.short	0x0001
        /*0022*/ 	.short	0x0008
        /*0024*/ 	.byte	0x00, 0xf5, 0x21, 0x00


	//----- nvinfo : EIATTR_KPARAM_INFO
	.align		4
.L_23:
        /*0028*/ 	.byte	0x04, 0x17
        /*002a*/ 	.short	(.L_25 - .L_24)
.L_24:
        /*002c*/ 	.word	0x00000000
        /*0030*/ 	.short	0x0000
        /*0032*/ 	.short	0x0000
        /*0034*/ 	.byte	0x00, 0xf5, 0x21, 0x00


	//----- nvinfo : EIATTR_SPARSE_MMA_MASK
	.align		4
.L_25:
        /*0038*/ 	.byte	0x03, 0x50
        /*003a*/ 	.short	0x0000


	//----- nvinfo : EIATTR_MAXREG_COUNT
	.align		4
        /*003c*/ 	.byte	0x03, 0x1b
        /*003e*/ 	.short	0x00ff


	//----- nvinfo : EIATTR_NUM_BARRIERS
	.align		4
        /*0040*/ 	.byte	0x02, 0x4c
        /*0042*/ 	.byte	0x01
	.zero		1


	//----- nvinfo : EIATTR_MERCURY_ISA_VERSION
	.align		4
        /*0044*/ 	.byte	0x03, 0x5f
        /*0046*/ 	.short	0x0101


	//----- nvinfo : EIATTR_VRC_CTA_INIT_COUNT
	.align		4
        /*0048*/ 	.byte	0x02, 0x4a
	.zero		1
	.zero		1


	//----- nvinfo : EIATTR_EXIT_INSTR_OFFSETS
	.align		4
        /*004c*/ 	.byte	0x04, 0x1c
        /*004e*/ 	.short	(.L_27 - .L_26)


	//   ....[0]....
.L_26:
        /*0050*/ 	.word	0x00000210


	//   ....[1]....
        /*0054*/ 	.word	0x00000290


	//----- nvinfo : EIATTR_CBANK_PARAM_SIZE
	.align		4
.L_27:
        /*0058*/ 	.byte	0x03, 0x19
        /*005a*/ 	.short	0x0014


	//----- nvinfo : EIATTR_PARAM_CBANK
	.align		4
        /*005c*/ 	.byte	0x04, 0x0a
        /*005e*/ 	.short	(.L_29 - .L_28)
	.align		4
.L_28:
        /*0060*/ 	.word	index@(.nv.constant0._Z19vectorReduce_kernelPfS_i)
        /*0064*/ 	.short	0x0380
        /*0066*/ 	.short	0x0014


	//----- nvinfo : EIATTR_SW_WAR
	.align		4
.L_29:
        /*0068*/ 	.byte	0x04, 0x36
        /*006a*/ 	.short	(.L_31 - .L_30)
.L_30:
        /*006c*/ 	.word	0x00000008
.L_31:


//--------------------- .nv.info._Z18col_abs_sum_kernelPfS_ii --------------------------
	.section	.nv.info._Z18col_abs_sum_kernelPfS_ii,"",@"SHT_CUDA_INFO"
	.sectionflags	@""
	.align	4


	//----- nvinfo : EIATTR_CUDA_API_VERSION
	.align		4
        /*0000*/ 	.byte	0x04, 0x37
        /*0002*/ 	.short	(.L_33 - .L_32)
.L_32:
        /*0004*/ 	.word	0x00000082


	//----- nvinfo : EIATTR_KPARAM_INFO
	.align		4
.L_33:
        /*0008*/ 	.byte	0x04, 0x17
        /*000a*/ 	.short	(.L_35 - .L_34)
.L_34:
        /*000c*/ 	.word	0x00000000
        /*0010*/ 	.short	0x0003
        /*0012*/ 	.short	0x0014
        /*0014*/ 	.byte	0x00, 0xf0, 0x11, 0x00


	//----- nvinfo : EIATTR_KPARAM_INFO
	.align		4
.L_35:
        /*0018*/ 	.byte	0x04, 0x17
        /*001a*/ 	.short	(.L_37 - .L_36)
.L_36:
        /*001c*/ 	.word	0x00000000
        /*0020*/ 	.short	0x0002
        /*0022*/ 	.short	0x0010
        /*0024*/ 	.byte	0x00, 0xf0, 0x11, 0x00


	//----- nvinfo : EIATTR_KPARAM_INFO
	.align		4
.L_37:
        /*0028*/ 	.byte	0x04, 0x17
        /*002a*/ 	.short	(.L_39 - .L_38)
.L_38:
        /*002c*/ 	.word	0x00000000
        /*0030*/ 	.short	0x0001
        /*0032*/ 	.short	0x0008
        /*0034*/ 	.byte	0x00, 0xf5, 0x21, 0x00


	//----- nvinfo : EIATTR_KPARAM_INFO
	.align		4
.L_39:
        /*0038*/ 	.byte	0x04, 0x17
        /*003a*/ 	.short	(.L_41 - .L_40)
.L_40:
        /*003c*/ 	.word	0x00000000
        /*0040*/ 	.short	0x0000
        /*0042*/ 	.short	0x0000
        /*0044*/ 	.byte	0x00, 0xf5, 0x21, 0x00


	//----- nvinfo : EIATTR_SPARSE_MMA_MASK
	.align		4
.L_41:
        /*0048*/ 	.byte	0x03, 0x50
        /*004a*/ 	.short	0x0000


	//----- nvinfo : EIATTR_MAXREG_COUNT
	.align		4
        /*004c*/ 	.byte	0x03, 0x1b
        /*004e*/ 	.short	0x00ff


	//----- nvinfo : EIATTR_MERCURY_ISA_VERSION
	.align		4
        /*0050*/ 	.byte	0x03, 0x5f
        /*0052*/ 	.short	0x0101


	//----- nvinfo : EIATTR_VRC_CTA_INIT_COUNT
	.align		4
        /*0054*/ 	.byte	0x02, 0x4a
	.zero		1
	.zero		1


	//----- nvinfo : EIATTR_EXIT_INSTR_OFFSETS
	.align		4
        /*0058*/ 	.byte	0x04, 0x1c
        /*005a*/ 	.short	(.L_43 - .L_42)


	//   ....[0]....
.L_42:
        /*005c*/ 	.word	0x00000070


	//   ....[1]....
        /*0060*/ 	.word	0x000008e0


	//----- nvinfo : EIATTR_CBANK_PARAM_SIZE
	.align		4
.L_43:
        /*0064*/ 	.byte	0x03, 0x19
        /*0066*/ 	.short	0x0018


	//----- nvinfo : EIATTR_PARAM_CBANK
	.align		4
        /*0068*/ 	.byte	0x04, 0x0a
        /*006a*/ 	.short	(.L_45 - .L_44)
	.align		4
.L_44:
        /*006c*/ 	.word	index@(.nv.constant0._Z18col_abs_sum_kernelPfS_ii)
        /*0070*/ 	.short	0x0380
        /*0072*/ 	.short	0x0018


	//----- nvinfo : EIATTR_SW_WAR
	.align		4
.L_45:
        /*0074*/ 	.byte	0x04, 0x36
        /*0076*/ 	.short	(.L_47 - .L_46)
.L_46:
        /*0078*/ 	.word	0x00000008
.L_47:


//--------------------- .nv.info._Z18row_abs_sum_kernelPfS_ii --------------------------
	.section	.nv.info._Z18row_abs_sum_kernelPfS_ii,"",@"SHT_CUDA_INFO"
	.sectionflags	@""
	.align	4


	//----- nvinfo : EIATTR_CUDA_API_VERSION
	.align		4
        /*0000*/ 	.byte	0x04, 0x37
        /*0002*/ 	.short	(.L_49 - .L_48)
.L_48:
        /*0004*/ 	.word	0x00000082


	//----- nvinfo : EIATTR_KPARAM_INFO
	.align		4
.L_49:
        /*0008*/ 	.byte	0x04, 0x17
        /*000a*/ 	.short	(.L_51 - .L_50)
.L_50:
        /*000c*/ 	.word	0x00000000
        /*0010*/ 	.short	0x0003
        /*0012*/ 	.short	0x0014
        /*0014*/ 	.byte	0x00, 0xf0, 0x11, 0x00


	//----- nvinfo : EIATTR_KPARAM_INFO
	.align		4
.L_51:
        /*0018*/ 	.byte	0x04, 0x17
        /*001a*/ 	.short	(.L_53 - .L_52)
.L_52:
        /*001c*/ 	.word	0x00000000
        /*0020*/ 	.short	0x0002
        /*0022*/ 	.short	0x0010
        /*0024*/ 	.byte	0x00, 0xf0, 0x11, 0x00


	//----- nvinfo : EIATTR_KPARAM_INFO
	.align		4
.L_53:
        /*0028*/ 	.byte	0x04, 0x17
        /*002a*/ 	.short	(.L_55 - .L_54)
.L_54:
        /*002c*/ 	.word	0x00000000
        /*0030*/ 	.short	0x0001
        /*0032*/ 	.short	0x0008
        /*0034*/ 	.byte	0x00, 0xf5, 0x21, 0x00


	//----- nvinfo : EIATTR_KPARAM_INFO
	.align		4
.L_55:
        /*0038*/ 	.byte	0x04, 0x17
        /*003a*/ 	.short	(.L_57 - .L_56)
.L_56:
        /*003c*/ 	.word	0x00000000
        /*0040*/ 	.short	0x0000
        /*0042*/ 	.short	0x0000
        /*0044*/ 	.byte	0x00, 0xf5, 0x21, 0x00


	//----- nvinfo : EIATTR_SPARSE_MMA_MASK
	.align		4
.L_57:
        /*0048*/ 	.byte	0x03, 0x50
        /*004a*/ 	.short	0x0000


	//----- nvinfo : EIATTR_MAXREG_COUNT
	.align		4
        /*004c*/ 	.byte	0x03, 0x1b
        /*004e*/ 	.short	0x00ff


	//----- nvinfo : EIATTR_MERCURY_ISA_VERSION
	.align		4
        /*0050*/ 	.byte	0x03, 0x5f
        /*0052*/ 	.short	0x0101


	//----- nvinfo : EIATTR_VRC_CTA_INIT_COUNT
	.align		4
        /*0054*/ 	.byte	0x02, 0x4a
	.zero		1
	.zero		1


	//----- nvinfo : EIATTR_EXIT_INSTR_OFFSETS
	.align		4
        /*0058*/ 	.byte	0x04, 0x1c
        /*005a*/ 	.short	(.L_59 - .L_58)


	//   ....[0]....
.L_58:
        /*005c*/ 	.word	0x00000070


	//   ....[1]....
        /*0060*/ 	.word	0x000007a0


	//----- nvinfo : EIATTR_CBANK_PARAM_SIZE
	.align		4
.L_59:
        /*0064*/ 	.byte	0x03, 0x19
        /*0066*/ 	.short	0x0018


	//----- nvinfo : EIATTR_PARAM_CBANK
	.align		4
        /*0068*/ 	.byte	0x04, 0x0a
        /*006a*/ 	.short	(.L_61 - .L_60)
	.align		4
.L_60:
        /*006c*/ 	.word	index@(.nv.constant0._Z18row_abs_sum_kernelPfS_ii)
        /*0070*/ 	.short	0x0380
        /*0072*/ 	.short	0x0018


	//----- nvinfo : EIATTR_SW_WAR
	.align		4
.L_61:
        /*0074*/ 	.byte	0x04, 0x36
        /*0076*/ 	.short	(.L_63 - .L_62)
.L_62:
        /*0078*/ 	.word	0x00000008
.L_63:


//--------------------- .nv.callgraph             --------------------------
	.section	.nv.callgraph,"",@"SHT_CUDA_CALLGRAPH"
	.align	4
	.sectionentsize	8
	.align		4
        /*0000*/ 	.word	0x00000000
	.align		4
        /*0004*/ 	.word	0xffffffff
	.align		4
        /*0008*/ 	.word	0x00000000
	.align		4
        /*000c*/ 	.word	0xfffffffe
	.align		4
        /*0010*/ 	.word	0x00000000
	.align		4
        /*0014*/ 	.word	0xfffffffd
	.align		4
        /*0018*/ 	.word	0x00000000
	.align		4
        /*001c*/ 	.word	0xfffffffc


//--------------------- .text._Z19vectorReduce_kernelPfS_i --------------------------
	.section	.text._Z19vectorReduce_kernelPfS_i,"ax",@progbits
	.align	128
        .global         _Z19vectorReduce_kernelPfS_i
        .type           _Z19vectorReduce_kernelPfS_i,@function
        .size           _Z19vectorReduce_kernelPfS_i,(.L_x_17 - _Z19vectorReduce_kernelPfS_i)
        .other          _Z19vectorReduce_kernelPfS_i,@"STO_CUDA_ENTRY STV_DEFAULT"
_Z19vectorReduce_kernelPfS_i:
.text._Z19vectorReduce_kernelPfS_i:
[----:B------:R-:W-:Y:S01]  /*0000*/  LDC R1, c[0x0][0x37c] ;  /* 0x0000df00ff017b82 */ /* 0x000fe20000000800 */
[----:B------:R-:W0:Y:S01]  /*0010*/  S2R R6, SR_TID.X ;  /* 0x0000000000067919 */ /* 0x000e220000002100 */
[----:B------:R-:W0:Y:S01]  /*0020*/  LDCU UR8, c[0x0][0x360] ;  /* 0x00006c00ff0877ac */ /* 0x000e220008000800 */
[----:B------:R-:W-:Y:S01]  /*0030*/  IMAD.MOV.U32 R4, RZ, RZ, RZ ;  /* 0x000000ffff047224 */ /* 0x000fe200078e00ff */
[----:B------:R-:W0:Y:S01]  /*0040*/  S2R R7, SR_CTAID.X ;  /* 0x0000000000077919 */ /* 0x000e220000002500 */
[----:B------:R-:W1:Y:S01]  /*0050*/  LDCU UR4, c[0x0][0x390] ;  /* 0x00007200ff0477ac */ /* 0x000e620008000800 */
[----:B------:R-:W2:Y:S01]  /*0060*/  LDCU.64 UR6, c[0x0][0x358] ;  /* 0x00006b00ff0677ac */ /* 0x000ea20008000a00 */
[----:B0-----:R-:W-:-:S05]  /*0070*/  IMAD R5, R7, UR8, R6 ;  /* 0x0000000807057c24 */ /* 0x001fca000f8e0206 */
[----:B-1----:R-:W-:-:S13]  /*0080*/  ISETP.GE.AND P0, PT, R5, UR4, PT ;  /* 0x0000000405007c0c */ /* 0x002fda000bf06270 */
[----:B------:R-:W0:Y:S02]  /*0090*/  @!P0 LDC.64 R2, c[0x0][0x380] ;  /* 0x0000e000ff028b82 */ /* 0x000e240000000a00 */
[----:B0-----:R-:W-:-:S05]  /*00a0*/  @!P0 IMAD.WIDE R2, R5, 0x4, R2 ;  /* 0x0000000405028825 */ /* 0x001fca00078e0202 */
[----:B--2---:R-:W2:Y:S01]  /*00b0*/  @!P0 LDG.E R4, desc[UR6][R2.64] ;  /* 0x0000000602048981 */ /* 0x004ea2000c1e1900 */
[----:B------:R-:W0:Y:S01]  /*00c0*/  S2UR UR5, SR_CgaCtaId ;  /* 0x00000000000579c3 */ /* 0x000e220000008800 */
[----:B------:R-:W-:Y:S01]  /*00d0*/  IMAD.U32 R0, RZ, RZ, UR8 ;  /* 0x00000008ff007e24 */ /* 0x000fe2000f8e00ff */
[----:B------:R-:W-:Y:S01]  /*00e0*/  UMOV UR4, 0x400 ;  /* 0x0000040000047882 */ /* 0x000fe20000000000 */
[----:B------:R-:W-:-:S03]  /*00f0*/  ISETP.NE.AND P0, PT, R6, RZ, PT ;  /* 0x000000ff0600720c */ /* 0x000fc60003f05270 */
[----:B------:R-:W-:Y:S01]  /*0100*/  ISETP.GE.U32.AND P1, PT, R0, 0x2, PT ;  /* 0x000000020000780c */ /* 0x000fe20003f26070 */
[----:B0-----:R-:W-:-:S06]  /*0110*/  ULEA UR4, UR5, UR4, 0x18 ;  /* 0x0000000405047291 */ /* 0x001fcc000f8ec0ff */
[----:B------:R-:W-:-:S05]  /*0120*/  LEA R5, R6, UR4, 0x2 ;  /* 0x0000000406057c11 */ /* 0x000fca000f8e10ff */
[----:B--2---:R0:W-:Y:S01]  /*0130*/  STS [R5], R4 ;  /* 0x0000000405007388 */ /* 0x0041e20000000800 */
[----:B------:R-:W-:Y:S06]  /*0140*/  BAR.SYNC.DEFER_BLOCKING 0x0 ;  /* 0x0000000000007b1d */ /* 0x000fec0000010000 */
[----:B------:R-:W-:Y:S05]  /*0150*/  @!P1 BRA `(.L_x_0) ;  /* 0x00000000002c9947 */ /* 0x000fea0003800000 */
.L_x_1:
[----:B------:R-:W-:-:S04]  /*0160*/  SHF.R.U32.HI R8, RZ, 0x1, R0 ;  /* 0x00000001ff087819 */ /* 0x000fc80000011600 */
[----:B------:R-:W-:-:S13]  /*0170*/  ISETP.GE.U32.AND P1, PT, R6, R8, PT ;  /* 0x000000080600720c */ /* 0x000fda0003f26070 */
[----:B------:R-:W-:Y:S01]  /*0180*/  @!P1 LEA R2, R8, R5, 0x2 ;  /* 0x0000000508029211 */ /* 0x000fe200078e10ff */
[----:B------:R-:W-:Y:S05]  /*0190*/  @!P1 LDS R3, [R5] ;  /* 0x0000000005039984 */ /* 0x000fea0000000800 */
[----:B------:R-:W0:Y:S02]  /*01a0*/  @!P1 LDS R2, [R2] ;  /* 0x0000000002029984 */ /* 0x000e240000000800 */
[----:B0-----:R-:W-:-:S05]  /*01b0*/  @!P1 FADD R4, R2, R3 ;  /* 0x0000000302049221 */ /* 0x001fca0000000000 */
[----:B------:R1:W-:Y:S01]  /*01c0*/  @!P1 STS [R5], R4 ;  /* 0x0000000405009388 */ /* 0x0003e20000000800 */
[----:B------:R-:W-:Y:S01]  /*01d0*/  BAR.SYNC.DEFER_BLOCKING 0x0 ;  /* 0x0000000000007b1d */ /* 0x000fe20000010000 */
[----:B------:R-:W-:Y:S01]  /*01e0*/  ISETP.GT.U32.AND P1, PT, R0, 0x3, PT ;  /* 0x000000030000780c */ /* 0x000fe20003f24070 */
[----:B------:R-:W-:-:S12]  /*01f0*/  IMAD.MOV.U32 R0, RZ, RZ, R8 ;  /* 0x000000ffff007224 */ /* 0x000fd800078e0008 */
[----:B-1----:R-:W-:Y:S05]  /*0200*/  @P1 BRA `(.L_x_1) ;  /* 0xfffffffc00d41947 */ /* 0x002fea000383ffff */
.L_x_0:
[----:B------:R-:W-:Y:S05]  /*0210*/  @P0 EXIT ;  /* 0x000000000000094d */ /* 0x000fea0003800000 */
[----:B------:R-:W1:Y:S01]  /*0220*/  S2UR UR5, SR_CgaCtaId ;  /* 0x00000000000579c3 */ /* 0x000e620000008800 */
[----:B------:R-:W-:-:S07]  /*0230*/  UMOV UR4, 0x400 ;  /* 0x0000040000047882 */ /* 0x000fce0000000000 */
[----:B------:R-:W2:Y:S01]  /*0240*/  LDC.64 R2, c[0x0][0x388] ;  /* 0x0000e200ff027b82 */ /* 0x000ea20000000a00 */
[----:B-1----:R-:W-:Y:S01]  /*0250*/  ULEA UR4, UR5, UR4, 0x18 ;  /* 0x0000000405047291 */ /* 0x002fe2000f8ec0ff */
[----:B--2---:R-:W-:-:S08]  /*0260*/  IMAD.WIDE.U32 R2, R7, 0x4, R2 ;  /* 0x0000000407027825 */ /* 0x004fd000078e0002 */
[----:B0-----:R-:W0:Y:S04]  /*0270*/  LDS R5, [UR4] ;  /* 0x00000004ff057984 */ /* 0x001e280008000800 */
[----:B0-----:R-:W-:Y:S01]  /*0280*/  STG.E desc[UR6][R2.64], R5 ;  /* 0x0000000502007986 */ /* 0x001fe2000c101906 */
[----:B------:R-:W-:Y:S05]  /*0290*/  EXIT ;  /* 0x000000000000794d */ /* 0x000fea0003800000 */
.L_x_2:
[----:B------:R-:W-:-:S00]  /*02a0*/  BRA `(.L_x_2) ;  /* 0xfffffffc00fc7947 */ /* 0x000fc0000383ffff */
[----:B------:R-:W-:-:S00]  /*02b0*/  NOP ;  /* 0x0000000000007918 */ /* 0x000fc00000000000 */
        /* <DEDUP_REMOVED lines=12> */
.L_x_17:


//--------------------- .text._Z18col_abs_sum_kernelPfS_ii --------------------------
	.section	.text._Z18col_abs_sum_kernelPfS_ii,"ax",@progbits
	.align	128
        .global         _Z18col_abs_sum_kernelPfS_ii
        .type           _Z18col_abs_sum_kernelPfS_ii,@function
        .size           _Z18col_abs_sum_kernelPfS_ii,(.L_x_18 - _Z18col_abs_sum_kernelPfS_ii)
        .other          _Z18col_abs_sum_kernelPfS_ii,@"STO_CUDA_ENTRY STV_DEFAULT"
_Z18col_abs_sum_kernelPfS_ii:
.text._Z18col_abs_sum_kernelPfS_ii:
[----:B------:R-:W-:Y:S01]  /*0000*/  LDC R1, c[0x0][0x37c] ;  /* 0x0000df00ff017b82 */ /* 0x000fe20000000800 */
[----:B------:R-:W0:Y:S07]  /*0010*/  S2R R3, SR_TID.X ;  /* 0x0000000000037919 */ /* 0x000e2e0000002100 */
[----:B------:R-:W0:Y:S08]  /*0020*/  S2UR UR4, SR_CTAID.X ;  /* 0x00000000000479c3 */ /* 0x000e300000002500 */
[----:B------:R-:W0:Y:S08]  /*0030*/  LDC R0, c[0x0][0x360] ;  /* 0x0000d800ff007b82 */ /* 0x000e300000000800 */
[----:B------:R-:W1:Y:S01]  /*0040*/  LDC R17, c[0x0][0x394] ;  /* 0x0000e500ff117b82 */ /* 0x000e620000000800 */
[----:B0-----:R-:W-:-:S05]  /*0050*/  IMAD R0, R0, UR4, R3 ;  /* 0x0000000400007c24 */ /* 0x001fca000f8e0203 */
[----:B-1----:R-:W-:-:S13]  /*0060*/  ISETP.GE.AND P0, PT, R0, R17, PT ;  /* 0x000000110000720c */ /* 0x002fda0003f06270 */
[----:B------:R-:W-:Y:S05]  /*0070*/  @P0 EXIT ;  /* 0x000000000000094d */ /* 0x000fea0003800000 */
[----:B------:R-:W0:Y:S01]  /*0080*/  LDCU UR5, c[0x0][0x390] ;  /* 0x00007200ff0577ac */ /* 0x000e220008000800 */
[----:B------:R-:W-:Y:S01]  /*0090*/  HFMA2 R16, -RZ, RZ, 0, 0 ;  /* 0x00000000ff107431 */ /* 0x000fe200000001ff */
[----:B------:R-:W1:Y:S01]  /*00a0*/  LDCU.64 UR8, c[0x0][0x358] ;  /* 0x00006b00ff0877ac */ /* 0x000e620008000a00 */
[----:B0-----:R-:W-:-:S09]  /*00b0*/  UISETP.GE.AND UP0, UPT, UR5, 0x1, UPT ;  /* 0x000000010500788c */ /* 0x001fd2000bf06270 */
[----:B-1----:R-:W-:Y:S05]  /*00c0*/  BRA.U !UP0, `(.L_x_3) ;  /* 0x0000000508f87547 */ /* 0x002fea000b800000 */
[----:B------:R-:W-:Y:S01]  /*00d0*/  UISETP.GE.U32.AND UP1, UPT, UR5, 0x10, UPT ;  /* 0x000000100500788c */ /* 0x000fe2000bf26070 */
[----:B------:R-:W-:Y:S01]  /*00e0*/  MOV R16, RZ ;  /* 0x000000ff00107202 */ /* 0x000fe20000000f00 */
[----:B------:R-:W-:Y:S01]  /*00f0*/  ULOP3.LUT UR6, UR5, 0xf, URZ, 0xc0, !UPT ;  /* 0x0000000f05067892 */ /* 0x000fe2000f8ec0ff */
[----:B------:R-:W-:-:S03]  /*0100*/  UMOV UR4, URZ ;  /* 0x000000ff00047c82 */ /* 0x000fc60008000000 */
[----:B------:R-:W-:-:S03]  /*0110*/  UISETP.NE.AND UP0, UPT, UR6, URZ, UPT ;  /* 0x000000ff0600728c */ /* 0x000fc6000bf05270 */
[----:B------:R-:W-:Y:S08]  /*0120*/  BRA.U !UP1, `(.L_x_4) ;  /* 0x0000000109e47547 */ /* 0x000ff0000b800000 */
[----:B------:R-:W-:Y:S01]  /*0130*/  ULOP3.LUT UR4, UR5, 0x7ffffff0, URZ, 0xc0, !UPT ;  /* 0x7ffffff005047892 */ /* 0x000fe2000f8ec0ff */
[----:B------:R-:W-:Y:S02]  /*0140*/  MOV R16, RZ ;  /* 0x000000ff00107202 */ /* 0x000fe40000000f00 */
[----:B------:R-:W-:Y:S01]  /*0150*/  MOV R18, R0 ;  /* 0x0000000000127202 */ /* 0x000fe20000000f00 */
[----:B------:R-:W-:-:S12]  /*0160*/  UIADD3 UR7, UPT, UPT, -UR4, URZ, URZ ;  /* 0x000000ff04077290 */ /* 0x000fd8000fffe1ff */
.L_x_5:
[----:B------:R-:W0:Y:S02]  /*0170*/  LDC.64 R4, c[0x0][0x380] ;  /* 0x0000e000ff047b82 */ /* 0x000e240000000a00 */
[----:B0-----:R-:W-:-:S05]  /*0180*/  IMAD.WIDE R4, R18, 0x4, R4 ;  /* 0x0000000412047825 */ /* 0x001fca00078e0204 */
[----:B------:R-:W2:Y:S01]  /*0190*/  LDG.E R25, desc[UR8][R4.64] ;  /* 0x0000000804197981 */ /* 0x000ea2000c1e1900 */
[----:B------:R-:W-:-:S05]  /*01a0*/  IMAD.WIDE R6, R17, 0x4, R4 ;  /* 0x0000000411067825 */ /* 0x000fca00078e0204 */
[----:B------:R0:W3:Y:S01]  /*01b0*/  LDG.E R23, desc[UR8][R6.64] ;  /* 0x0000000806177981 */ /* 0x0000e2000c1e1900 */
[----:B------:R-:W-:-:S05]  /*01c0*/  IMAD.WIDE R8, R17, 0x4, R6 ;  /* 0x0000000411087825 */ /* 0x000fca00078e0206 */
[----:B------:R1:W4:Y:S01]  /*01d0*/  LDG.E R22, desc[UR8][R8.64] ;  /* 0x0000000808167981 */ /* 0x000322000c1e1900 */
[----:B------:R-:W-:-:S05]  /*01e0*/  IMAD.WIDE R12, R17, 0x4, R8 ;  /* 0x00000004110c7825 */ /* 0x000fca00078e0208 */
[----:B------:R-:W5:Y:S01]  /*01f0*/  LDG.E R21, desc[UR8][R12.64] ;  /* 0x000000080c157981 */ /* 0x000f62000c1e1900 */
[----:B------:R-:W-:-:S05]  /*0200*/  IMAD.WIDE R14, R17, 0x4, R12 ;  /* 0x00000004110e7825 */ /* 0x000fca00078e020c */
[----:B------:R-:W5:Y:S01]  /*0210*/  LDG.E R20, desc[UR8][R14.64] ;  /* 0x000000080e147981 */ /* 0x000f62000c1e1900 */
[----:B------:R-:W-:-:S05]  /*0220*/  IMAD.WIDE R2, R17, 0x4, R14 ;  /* 0x0000000411027825 */ /* 0x000fca00078e020e */
[----:B------:R1:W5:Y:S01]  /*0230*/  LDG.E R19, desc[UR8][R2.64] ;  /* 0x0000000802137981 */ /* 0x000362000c1e1900 */
[----:B------:R-:W-:-:S05]  /*0240*/  IMAD.WIDE R26, R17, 0x4, R2 ;  /* 0x00000004111a7825 */ /* 0x000fca00078e0202 */
[----:B------:R1:W5:Y:S01]  /*0250*/  LDG.E R24, desc[UR8][R26.64] ;  /* 0x000000081a187981 */ /* 0x000362000c1e1900 */
[----:B------:R-:W-:-:S05]  /*0260*/  IMAD.WIDE R10, R17, 0x4, R26 ;  /* 0x00000004110a7825 */ /* 0x000fca00078e021a */
[----:B------:R1:W5:Y:S01]  /*0270*/  LDG.E R28, desc[UR8][R10.64] ;  /* 0x000000080a1c7981 */ /* 0x000362000c1e1900 */
[----:B0-----:R-:W-:-:S04]  /*0280*/  IMAD.WIDE R6, R17, 0x4, R10 ;  /* 0x0000000411067825 */ /* 0x001fc800078e020a */
[C---:B-1----:R-:W-:Y:S02]  /*0290*/  IMAD.WIDE R8, R17.reuse, 0x4, R6 ;  /* 0x0000000411087825 */ /* 0x042fe400078e0206 */
[----:B------:R-:W5:Y:S02]  /*02a0*/  LDG.E R6, desc[UR8][R6.64] ;  /* 0x0000000806067981 */ /* 0x000f64000c1e1900 */
[C---:B------:R-:W-:Y:S02]  /*02b0*/  IMAD.WIDE R2, R17.reuse, 0x4, R8 ;  /* 0x0000000411027825 */ /* 0x040fe400078e0208 */
[----:B------:R-:W5:Y:S02]  /*02c0*/  LDG.E R8, desc[UR8][R8.64] ;  /* 0x0000000808087981 */ /* 0x000f64000c1e1900 */
[C---:B------:R-:W-:Y:S02]  /*02d0*/  IMAD.WIDE R4, R17.reuse, 0x4, R2 ;  /* 0x0000000411047825 */ /* 0x040fe400078e0202 */
[----:B------:R-:W5:Y:S02]  /*02e0*/  LDG.E R29, desc[UR8][R2.64] ;  /* 0x00000008021d7981 */ /* 0x000f64000c1e1900 */
[----:B------:R-:W-:-:S02]  /*02f0*/  IMAD.WIDE R12, R17, 0x4, R4 ;  /* 0x00000004110c7825 */ /* 0x000fc400078e0204 */
[----:B------:R-:W5:Y:S02]  /*0300*/  LDG.E R4, desc[UR8][R4.64] ;  /* 0x0000000804047981 */ /* 0x000f64000c1e1900 */
[C---:B------:R-:W-:Y:S02]  /*0310*/  IMAD.WIDE R14, R17.reuse, 0x4, R12 ;  /* 0x00000004110e7825 */ /* 0x040fe400078e020c */
[----:B------:R-:W5:Y:S02]  /*0320*/  LDG.E R12, desc[UR8][R12.64] ;  /* 0x000000080c0c7981 */ /* 0x000f64000c1e1900 */
[C---:B------:R-:W-:Y:S02]  /*0330*/  IMAD.WIDE R26, R17.reuse, 0x4, R14 ;  /* 0x00000004111a7825 */ /* 0x040fe400078e020e */
[----:B------:R-:W5:Y:S02]  /*0340*/  LDG.E R14, desc[UR8][R14.64] ;  /* 0x000000080e0e7981 */ /* 0x000f64000c1e1900 */
[----:B------:R-:W-:-:S02]  /*0350*/  IMAD.WIDE R10, R17, 0x4, R26 ;  /* 0x00000004110a7825 */ /* 0x000fc400078e021a */
[----:B------:R-:W5:Y:S04]  /*0360*/  LDG.E R26, desc[UR8][R26.64] ;  /* 0x000000081a1a7981 */ /* 0x000f68000c1e1900 */
[----:B------:R-:W5:Y:S01]  /*0370*/  LDG.E R10, desc[UR8][R10.64] ;  /* 0x000000080a0a7981 */ /* 0x000f62000c1e1900 */
[----:B------:R-:W-:-:S04]  /*0380*/  UIADD3 UR7, UPT, UPT, UR7, 0x10, URZ ;  /* 0x0000001007077890 */ /* 0x000fc8000fffe0ff */
[----:B------:R-:W-:Y:S01]  /*0390*/  UISETP.NE.AND UP1, UPT, UR7, URZ, UPT ;  /* 0x000000ff0700728c */ /* 0x000fe2000bf25270 */
[----:B------:R-:W-:Y:S01]  /*03a0*/  LEA R18, R17, R18, 0x4 ;  /* 0x0000001211127211 */ /* 0x000fe200078e20ff */
[----:B--2---:R-:W-:-:S04]  /*03b0*/  FADD R16, |R25|, R16 ;  /* 0x0000001019107221 */ /* 0x004fc80000000200 */
[----:B---3--:R-:W-:-:S04]  /*03c0*/  FADD R23, R16, |R23| ;  /* 0x4000001710177221 */ /* 0x008fc80000000000 */
[----:B----4-:R-:W-:-:S04]  /*03d0*/  FADD R22, R23, |R22| ;  /* 0x4000001617167221 */ /* 0x010fc80000000000 */
[----:B-----5:R-:W-:-:S04]  /*03e0*/  FADD R21, R22, |R21| ;  /* 0x4000001516157221 */ /* 0x020fc80000000000 */
[----:B------:R-:W-:-:S04]  /*03f0*/  FADD R20, R21, |R20| ;  /* 0x4000001415147221 */ /* 0x000fc80000000000 */
        /* <DEDUP_REMOVED lines=10> */
[----:B------:R-:W-:Y:S01]  /*04a0*/  FADD R16, R29, |R10| ;  /* 0x4000000a1d107221 */ /* 0x000fe20000000000 */
[----:B------:R-:W-:Y:S06]  /*04b0*/  BRA.U UP1, `(.L_x_5) ;  /* 0xfffffffd012c7547 */ /* 0x000fec000b83ffff */
.L_x_4:
[----:B------:R-:W-:Y:S05]  /*04c0*/  BRA.U !UP0, `(.L_x_3) ;  /* 0x0000000108f87547 */ /* 0x000fea000b800000 */
[----:B------:R-:W-:Y:S02]  /*04d0*/  UISETP.GE.U32.AND UP0, UPT, UR6, 0x8, UPT ;  /* 0x000000080600788c */ /* 0x000fe4000bf06070 */
[----:B------:R-:W-:-:S04]  /*04e0*/  ULOP3.LUT UR7, UR5, 0x7, URZ, 0xc0, !UPT ;  /* 0x0000000705077892 */ /* 0x000fc8000f8ec0ff */
[----:B------:R-:W-:-:S03]  /*04f0*/  UISETP.NE.AND UP1, UPT, UR7, URZ, UPT ;  /* 0x000000ff0700728c */ /* 0x000fc6000bf25270 */
[----:B------:R-:W-:Y:S08]  /*0500*/  BRA.U !UP0, `(.L_x_6) ;  /* 0x00000001086c7547 */ /* 0x000ff0000b800000 */
[----:B------:R-:W0:Y:S01]  /*0510*/  LDC.64 R2, c[0x0][0x380] ;  /* 0x0000e000ff027b82 */ /* 0x000e220000000a00 */
[----:B------:R-:W-:-:S04]  /*0520*/  IMAD R5, R17, UR4, R0 ;  /* 0x0000000411057c24 */ /* 0x000fc8000f8e0200 */
[----:B0-----:R-:W-:-:S04]  /*0530*/  IMAD.WIDE R2, R5, 0x4, R2 ;  /* 0x0000000405027825 */ /* 0x001fc800078e0202 */
[C---:B------:R-:W-:Y:S02]  /*0540*/  IMAD.WIDE R4, R17.reuse, 0x4, R2 ;  /* 0x0000000411047825 */ /* 0x040fe400078e0202 */
[----:B------:R-:W2:Y:S02]  /*0550*/  LDG.E R3, desc[UR8][R2.64] ;  /* 0x0000000802037981 */ /* 0x000ea4000c1e1900 */
[C---:B------:R-:W-:Y:S02]  /*0560*/  IMAD.WIDE R6, R17.reuse, 0x4, R4 ;  /* 0x0000000411067825 */ /* 0x040fe400078e0204 */
[----:B------:R-:W3:Y:S02]  /*0570*/  LDG.E R4, desc[UR8][R4.64] ;  /* 0x0000000804047981 */ /* 0x000ee4000c1e1900 */
[C---:B------:R-:W-:Y:S02]  /*0580*/  IMAD.WIDE R8, R17.reuse, 0x4, R6 ;  /* 0x0000000411087825 */ /* 0x040fe400078e0206 */
[----:B------:R-:W4:Y:S02]  /*0590*/  LDG.E R6, desc[UR8][R6.64] ;  /* 0x0000000806067981 */ /* 0x000f24000c1e1900 */
        /* <DEDUP_REMOVED lines=9> */
[----:B------:R-:W-:Y:S01]  /*0630*/  UIADD3 UR4, UPT, UPT, UR4, 0x8, URZ ;  /* 0x0000000804047890 */ /* 0x000fe2000fffe0ff */
[----:B--2---:R-:W-:-:S04]  /*0640*/  FADD R3, R16, |R3| ;  /* 0x4000000310037221 */ /* 0x004fc80000000000 */
[----:B---3--:R-:W-:-:S04]  /*0650*/  FADD R3, R3, |R4| ;  /* 0x4000000403037221 */ /* 0x008fc80000000000 */
[----:B----4-:R-:W-:-:S04]  /*0660*/  FADD R3, R3, |R6| ;  /* 0x4000000603037221 */ /* 0x010fc80000000000 */
[----:B-----5:R-:W-:-:S04]  /*0670*/  FADD R3, R3, |R8| ;  /* 0x4000000803037221 */ /* 0x020fc80000000000 */
[----:B------:R-:W-:-:S04]  /*0680*/  FADD R3, R3, |R10| ;  /* 0x4000000a03037221 */ /* 0x000fc80000000000 */
[----:B------:R-:W-:-:S04]  /*0690*/  FADD R3, R3, |R12| ;  /* 0x4000000c03037221 */ /* 0x000fc80000000000 */
[----:B------:R-:W-:-:S04]  /*06a0*/  FADD R3, R3, |R14| ;  /* 0x4000000e03037221 */ /* 0x000fc80000000000 */
[----:B------:R-:W-:-:S07]  /*06b0*/  FADD R16, R3, |R18| ;  /* 0x4000001203107221 */ /* 0x000fce0000000000 */
.L_x_6:
        /* <DEDUP_REMOVED lines=12> */
[----:B------:R-:W-:Y:S02]  /*0780*/  IMAD.WIDE R8, R17, 0x4, R6 ;  /* 0x0000000411087825 */ /* 0x000fe400078e0206 */
[----:B------:R-:W4:Y:S04]  /*0790*/  LDG.E R7, desc[UR8][R6.64] ;  /* 0x0000000806077981 */ /* 0x000f28000c1e1900 */
[----:B------:R-:W5:Y:S01]  /*07a0*/  LDG.E R9, desc[UR8][R8.64] ;  /* 0x0000000808097981 */ /* 0x000f62000c1e1900 */
[----:B------:R-:W-:Y:S01]  /*07b0*/  UIADD3 UR4, UPT, UPT, UR4, 0x4, URZ ;  /* 0x0000000404047890 */ /* 0x000fe2000fffe0ff */
[----:B--2---:R-:W-:-:S04]  /*07c0*/  FADD R16, R16, |R3| ;  /* 0x4000000310107221 */ /* 0x004fc80000000000 */
[----:B---3--:R-:W-:-:S04]  /*07d0*/  FADD R16, R16, |R5| ;  /* 0x4000000510107221 */ /* 0x008fc80000000000 */
[----:B----4-:R-:W-:-:S04]  /*07e0*/  FADD R16, R16, |R7| ;  /* 0x4000000710107221 */ /* 0x010fc80000000000 */
[----:B-----5:R-:W-:-:S07]  /*07f0*/  FADD R16, R16, |R9| ;  /* 0x4000000910107221 */ /* 0x020fce0000000000 */
.L_x_7:
[----:B------:R-:W-:Y:S05]  /*0800*/  BRA.U !UP1, `(.L_x_3) ;  /* 0x0000000109287547 */ /* 0x000fea000b800000 */
[----:B------:R-:W0:Y:S01]  /*0810*/  LDC.64 R4, c[0x0][0x380] ;  /* 0x0000e000ff047b82 */ /* 0x000e220000000a00 */
[----:B------:R-:W-:Y:S01]  /*0820*/  IMAD R6, R17, UR4, R0 ;  /* 0x0000000411067c24 */ /* 0x000fe2000f8e0200 */
[----:B------:R-:W-:-:S12]  /*0830*/  UIADD3 UR5, UPT, UPT, -UR5, URZ, URZ ;  /* 0x000000ff05057290 */ /* 0x000fd8000fffe1ff */
.L_x_8:
[----:B0-----:R-:W-:-:S06]  /*0840*/  IMAD.WIDE R2, R6, 0x4, R4 ;  /* 0x0000000406027825 */ /* 0x001fcc00078e0204 */
[----:B------:R-:W2:Y:S01]  /*0850*/  LDG.E R3, desc[UR8][R2.64] ;  /* 0x0000000802037981 */ /* 0x000ea2000c1e1900 */
[----:B------:R-:W-:Y:S01]  /*0860*/  UIADD3 UR5, UPT, UPT, UR5, 0x1, URZ ;  /* 0x0000000105057890 */ /* 0x000fe2000fffe0ff */
[----:B------:R-:W-:-:S03]  /*0870*/  IADD3 R6, PT, PT, R6, R17, RZ ;  /* 0x0000001106067210 */ /* 0x000fc60007ffe0ff */
[----:B------:R-:W-:Y:S01]  /*0880*/  UISETP.NE.AND UP0, UPT, UR5, URZ, UPT ;  /* 0x000000ff0500728c */ /* 0x000fe2000bf05270 */
[----:B--2---:R-:W-:-:S08]  /*0890*/  FADD R16, |R3|, R16 ;  /* 0x0000001003107221 */ /* 0x004fd00000000200 */
[----:B------:R-:W-:Y:S05]  /*08a0*/  BRA.U UP0, `(.L_x_8) ;  /* 0xfffffffd00e47547 */ /* 0x000fea000b83ffff */
.L_x_3:
[----:B------:R-:W0:Y:S02]  /*08b0*/  LDC.64 R2, c[0x0][0x388] ;  /* 0x0000e200ff027b82 */ /* 0x000e240000000a00 */
[----:B0-----:R-:W-:-:S05]  /*08c0*/  IMAD.WIDE R2, R0, 0x4, R2 ;  /* 0x0000000400027825 */ /* 0x001fca00078e0202 */
[----:B------:R-:W-:Y:S01]  /*08d0*/  STG.E desc[UR8][R2.64], R16 ;  /* 0x0000001002007986 */ /* 0x000fe2000c101908 */
[----:B------:R-:W-:Y:S05]  /*08e0*/  EXIT ;  /* 0x000000000000794d */ /* 0x000fea0003800000 */
.L_x_9:
        /* <DEDUP_REMOVED lines=9> */
.L_x_18:


//--------------------- .text._Z18row_abs_sum_kernelPfS_ii --------------------------
	.section	.text._Z18row_abs_sum_kernelPfS_ii,"ax",@progbits
	.align	128
        .global         _Z18row_abs_sum_kernelPfS_ii
        .type           _Z18row_abs_sum_kernelPfS_ii,@function
        .size           _Z18row_abs_sum_kernelPfS_ii,(.L_x_19 - _Z18row_abs_sum_kernelPfS_ii)
        .other          _Z18row_abs_sum_kernelPfS_ii,@"STO_CUDA_ENTRY STV_DEFAULT"
_Z18row_abs_sum_kernelPfS_ii:
.text._Z18row_abs_sum_kernelPfS_ii:
[----:B------:R-:W-:Y:S01]  /*0000*/  LDC R1, c[0x0][0x37c] ;  /* 0x0000df00ff017b82 */ /* 0x000fe20000000800 */
[----:B------:R-:W0:Y:S07]  /*0010*/  S2R R3, SR_TID.X ;  /* 0x0000000000037919 */ /* 0x000e2e0000002100 */
[----:B------:R-:W0:Y:S01]  /*0020*/  S2UR UR4, SR_CTAID.X ;  /* 0x00000000000479c3 */ /* 0x000e220000002500 */
[----:B------:R-:W1:Y:S07]  /*0030*/  LDCU UR5, c[0x0][0x390] ;  /* 0x00007200ff0577ac */ /* 0x000e6e0008000800 */
[----:B------:R-:W0:Y:S02]  /*0040*/  LDC R2, c[0x0][0x360] ;  /* 0x0000d800ff027b82 */ /* 0x000e240000000800 */
[----:B0-----:R-:W-:-:S05]  /*0050*/  IMAD R2, R2, UR4, R3 ;  /* 0x0000000402027c24 */ /* 0x001fca000f8e0203 */
[----:B-1----:R-:W-:-:S13]  /*0060*/  ISETP.GE.AND P0, PT, R2, UR5, PT ;  /* 0x0000000502007c0c */ /* 0x002fda000bf06270 */
[----:B------:R-:W-:Y:S05]  /*0070*/  @P0 EXIT ;  /* 0x000000000000094d */ /* 0x000fea0003800000 */
[----:B------:R-:W0:Y:S01]  /*0080*/  LDCU UR7, c[0x0][0x394] ;  /* 0x00007280ff0777ac */ /* 0x000e220008000800 */
[----:B------:R-:W-:Y:S01]  /*0090*/  HFMA2 R0, -RZ, RZ, 0, 0 ;  /* 0x00000000ff007431 */ /* 0x000fe200000001ff */
[----:B------:R-:W1:Y:S01]  /*00a0*/  LDCU.64 UR12, c[0x0][0x358] ;  /* 0x00006b00ff0c77ac */ /* 0x000e620008000a00 */
[----:B0-----:R-:W-:-:S09]  /*00b0*/  UISETP.GE.AND UP0, UPT, UR7, 0x1, UPT ;  /* 0x000000010700788c */ /* 0x001fd2000bf06270 */
[----:B-1----:R-:W-:Y:S05]  /*00c0*/  BRA.U !UP0, `(.L_x_10) ;  /* 0x0000000508a87547 */ /* 0x002fea000b800000 */
[----:B------:R-:W-:Y:S02]  /*00d0*/  UISETP.GE.U32.AND UP1, UPT, UR7, 0x10, UPT ;  /* 0x000000100700788c */ /* 0x000fe4000bf26070 */
[----:B------:R-:W-:Y:S01]  /*00e0*/  IMAD R3, R2, UR7, RZ ;  /* 0x0000000702037c24 */ /* 0x000fe2000f8e02ff */
[----:B------:R-:W-:Y:S01]  /*00f0*/  ULOP3.LUT UR10, UR7, 0xf, URZ, 0xc0, !UPT ;  /* 0x0000000f070a7892 */ /* 0x000fe2000f8ec0ff */
[----:B------:R-:W-:Y:S01]  /*0100*/  MOV R0, RZ ;  /* 0x000000ff00007202 */ /* 0x000fe20000000f00 */
[----:B------:R-:W-:Y:S02]  /*0110*/  UMOV UR4, URZ ;  /* 0x000000ff00047c82 */ /* 0x000fe40008000000 */
[----:B------:R-:W-:Y:S02]  /*0120*/  UISETP.NE.AND UP0, UPT, UR10, URZ, UPT ;  /* 0x000000ff0a00728c */ /* 0x000fe4000bf05270 */
[----:B------:R-:W-:Y:S09]  /*0130*/  BRA.U !UP1, `(.L_x_11) ;  /* 0x0000000109b87547 */ /* 0x000ff2000b800000 */
[----:B------:R-:W0:Y:S01]  /*0140*/  LDCU.64 UR8, c[0x0][0x380] ;  /* 0x00007000ff0877ac */ /* 0x000e220008000a00 */
[----:B------:R-:W-:Y:S02]  /*0150*/  MOV R0, RZ ;  /* 0x000000ff00007202 */ /* 0x000fe40000000f00 */
[----:B------:R-:W-:Y:S01]  /*0160*/  MOV R6, R3 ;  /* 0x0000000300067202 */ /* 0x000fe20000000f00 */
[----:B------:R-:W-:Y:S02]  /*0170*/  ULOP3.LUT UR4, UR7, 0x7ffffff0, URZ, 0xc0, !UPT ;  /* 0x7ffffff007047892 */ /* 0x000fe4000f8ec0ff */
[----:B0-----:R-:W-:Y:S02]  /*0180*/  UIADD3 UR5, UP1, UPT, UR8, 0x20, URZ ;  /* 0x0000002008057890 */ /* 0x001fe4000ff3e0ff */
[----:B------:R-:W-:Y:S02]  /*0190*/  UIADD3 UR8, UPT, UPT, -UR4, URZ, URZ ;  /* 0x000000ff04087290 */ /* 0x000fe4000fffe1ff */
[----:B------:R-:W-:-:S12]  /*01a0*/  UIADD3.X UR6, UPT, UPT, URZ, UR9, URZ, UP1, !UPT ;  /* 0x00000009ff067290 */ /* 0x000fd80008ffe4ff */
.L_x_12:
[----:B------:R-:W-:Y:S02]  /*01b0*/  MOV R4, UR5 ;  /* 0x0000000500047c02 */ /* 0x000fe40008000f00 */
[----:B------:R-:W-:-:S03]  /*01c0*/  MOV R5, UR6 ;  /* 0x0000000600057c02 */ /* 0x000fc60008000f00 */
[----:B------:R-:W-:-:S05]  /*01d0*/  IMAD.WIDE R4, R6, 0x4, R4 ;  /* 0x0000000406047825 */ /* 0x000fca00078e0204 */
[----:B------:R-:W2:Y:S04]  /*01e0*/  LDG.E R15, desc[UR12][R4.64+-0x20] ;  /* 0xffffe00c040f7981 */ /* 0x000ea8000c1e1900 */
[----:B------:R-:W3:Y:S04]  /*01f0*/  LDG.E R16, desc[UR12][R4.64+-0x1c] ;  /* 0xffffe40c04107981 */ /* 0x000ee8000c1e1900 */
[----:B------:R-:W4:Y:S04]  /*0200*/  LDG.E R18, desc[UR12][R4.64+-0x18] ;  /* 0xffffe80c04127981 */ /* 0x000f28000c1e1900 */
[----:B------:R-:W5:Y:S04]  /*0210*/  LDG.E R20, desc[UR12][R4.64+-0x14] ;  /* 0xffffec0c04147981 */ /* 0x000f68000c1e1900 */
        /* <DEDUP_REMOVED lines=11> */
[----:B------:R-:W5:Y:S01]  /*02d0*/  LDG.E R14, desc[UR12][R4.64+0x1c] ;  /* 0x00001c0c040e7981 */ /* 0x000f62000c1e1900 */
[----:B------:R-:W-:Y:S01]  /*02e0*/  UIADD3 UR8, UPT, UPT, UR8, 0x10, URZ ;  /* 0x0000001008087890 */ /* 0x000fe2000fffe0ff */
[----:B------:R-:W-:-:S03]  /*02f0*/  IADD3 R6, PT, PT, R6, 0x10, RZ ;  /* 0x0000001006067810 */ /* 0x000fc60007ffe0ff */
[----:B------:R-:W-:Y:S01]  /*0300*/  UISETP.NE.AND UP1, UPT, UR8, URZ, UPT ;  /* 0x000000ff0800728c */ /* 0x000fe2000bf25270 */
        /* <DEDUP_REMOVED lines=17> */
.L_x_11:
[----:B------:R-:W-:Y:S05]  /*0420*/  BRA.U !UP0, `(.L_x_10) ;  /* 0x0000000108d07547 */ /* 0x000fea000b800000 */
[----:B------:R-:W-:Y:S02]  /*0430*/  UISETP.GE.U32.AND UP0, UPT, UR10, 0x8, UPT ;  /* 0x000000080a00788c */ /* 0x000fe4000bf06070 */
[----:B------:R-:W-:-:S04]  /*0440*/  ULOP3.LUT UR6, UR7, 0x7, URZ, 0xc0, !UPT ;  /* 0x0000000707067892 */ /* 0x000fc8000f8ec0ff */
[----:B------:R-:W-:-:S03]  /*0450*/  UISETP.NE.AND UP1, UPT, UR6, URZ, UPT ;  /* 0x000000ff0600728c */ /* 0x000fc6000bf25270 */
[----:B------:R-:W-:Y:S08]  /*0460*/  BRA.U !UP0, `(.L_x_13) ;  /* 0x0000000108507547 */ /* 0x000ff0000b800000 */
[----:B------:R-:W0:Y:S01]  /*0470*/  LDC.64 R4, c[0x0][0x380] ;  /* 0x0000e000ff047b82 */ /* 0x000e220000000a00 */
[----:B------:R-:W-:-:S05]  /*0480*/  IADD3 R7, PT, PT, R3, UR4, RZ ;  /* 0x0000000403077c10 */ /* 0x000fca000fffe0ff */
[----:B0-----:R-:W-:-:S05]  /*0490*/  IMAD.WIDE R4, R7, 0x4, R4 ;  /* 0x0000000407047825 */ /* 0x001fca00078e0204 */
[----:B------:R-:W2:Y:S04]  /*04a0*/  LDG.E R7, desc[UR12][R4.64] ;  /* 0x0000000c04077981 */ /* 0x000ea8000c1e1900 */
[----:B------:R-:W3:Y:S04]  /*04b0*/  LDG.E R6, desc[UR12][R4.64+0x4] ;  /* 0x0000040c04067981 */ /* 0x000ee8000c1e1900 */
[----:B------:R-:W4:Y:S04]  /*04c0*/  LDG.E R9, desc[UR12][R4.64+0x8] ;  /* 0x0000080c04097981 */ /* 0x000f28000c1e1900 */
[----:B------:R-:W5:Y:S04]  /*04d0*/  LDG.E R11, desc[UR12][R4.64+0xc] ;  /* 0x00000c0c040b7981 */ /* 0x000f68000c1e1900 */
[----:B------:R-:W5:Y:S04]  /*04e0*/  LDG.E R13, desc[UR12][R4.64+0x10] ;  /* 0x0000100c040d7981 */ /* 0x000f68000c1e1900 */
[----:B------:R-:W5:Y:S04]  /*04f0*/  LDG.E R15, desc[UR12][R4.64+0x14] ;  /* 0x0000140c040f7981 */ /* 0x000f68000c1e1900 */
        /* <DEDUP_REMOVED lines=11> */
.L_x_13:
        /* <DEDUP_REMOVED lines=11> */
[----:B------:R-:W5:Y:S01]  /*0660*/  LDG.E R11, desc[UR12][R4.64+0xc] ;  /* 0x00000c0c040b7981 */ /* 0x000f62000c1e1900 */
[----:B------:R-:W-:Y:S01]  /*0670*/  UIADD3 UR4, UPT, UPT, UR4, 0x4, URZ ;  /* 0x0000000404047890 */ /* 0x000fe2000fffe0ff */
[----:B--2---:R-:W-:-:S04]  /*0680*/  FADD R7, R0, |R7| ;  /* 0x4000000700077221 */ /* 0x004fc80000000000 */
[----:B---3--:R-:W-:-:S04]  /*0690*/  FADD R6, R7, |R6| ;  /* 0x4000000607067221 */ /* 0x008fc80000000000 */
[----:B----4-:R-:W-:-:S04]  /*06a0*/  FADD R6, R6, |R9| ;  /* 0x4000000906067221 */ /* 0x010fc80000000000 */
[----:B-----5:R-:W-:-:S07]  /*06b0*/  FADD R0, R6, |R11| ;  /* 0x4000000b06007221 */ /* 0x020fce0000000000 */
.L_x_14:
[----:B------:R-:W-:Y:S05]  /*06c0*/  BRA.U !UP1, `(.L_x_10) ;  /* 0x0000000109287547 */ /* 0x000fea000b800000 */
[----:B------:R-:W0:Y:S01]  /*06d0*/  LDC.64 R6, c[0x0][0x380] ;  /* 0x0000e000ff067b82 */ /* 0x000e220000000a00 */
[----:B------:R-:W-:Y:S01]  /*06e0*/  IADD3 R3, PT, PT, R3, UR4, RZ ;  /* 0x0000000403037c10 */ /* 0x000fe2000fffe0ff */
[----:B------:R-:W-:-:S12]  /*06f0*/  UIADD3 UR5, UPT, UPT, -UR5, URZ, URZ ;  /* 0x000000ff05057290 */ /* 0x000fd8000fffe1ff */
.L_x_15:
[----:B0-----:R-:W-:-:S06]  /*0700*/  IMAD.WIDE R4, R3, 0x4, R6 ;  /* 0x0000000403047825 */ /* 0x001fcc00078e0206 */
[----:B------:R-:W2:Y:S01]  /*0710*/  LDG.E R5, desc[UR12][R4.64] ;  /* 0x0000000c04057981 */ /* 0x000ea2000c1e1900 */
[----:B------:R-:W-:Y:S01]  /*0720*/  UIADD3 UR5, UPT, UPT, UR5, 0x1, URZ ;  /* 0x0000000105057890 */ /* 0x000fe2000fffe0ff */
[----:B------:R-:W-:-:S03]  /*0730*/  IADD3 R3, PT, PT, R3, 0x1, RZ ;  /* 0x0000000103037810 */ /* 0x000fc60007ffe0ff */
[----:B------:R-:W-:Y:S01]  /*0740*/  UISETP.NE.AND UP0, UPT, UR5, URZ, UPT ;  /* 0x000000ff0500728c */ /* 0x000fe2000bf05270 */
[----:B--2---:R-:W-:-:S08]  /*0750*/  FADD R0, |R5|, R0 ;  /* 0x0000000005007221 */ /* 0x004fd00000000200 */
[----:B------:R-:W-:Y:S05]  /*0760*/  BRA.U UP0, `(.L_x_15) ;  /* 0xfffffffd00e47547 */ /* 0x000fea000b83ffff */
.L_x_10:
[----:B------:R-:W0:Y:S02]  /*0770*/  LDC.64 R4, c[0x0][0x388] ;  /* 0x0000e200ff047b82 */ /* 0x000e240000000a00 */
[----:B0-----:R-:W-:-:S05]  /*0780*/  IMAD.WIDE R2, R2, 0x4, R4 ;  /* 0x0000000402027825 */ /* 0x001fca00078e0204 */
[----:B------:R-:W-:Y:S01]  /*0790*/  STG.E desc[UR12][R2.64], R0 ;  /* 0x0000000002007986 */ /* 0x000fe2000c10190c */
[----:B------:R-:W-:Y:S05]  /*07a0*/  EXIT ;  /* 0x000000000000794d */ /* 0x000fea0003800000 */
.L_x_16:
        /* <DEDUP_REMOVED lines=13> */
.L_x_19:


//--------------------- .nv.shared._Z19vectorReduce_kernelPfS_i --------------------------
	.section	.nv.shared._Z19vectorReduce_kernelPfS_i,"aw",@nobits
	.sectionflags	@""
	.align	16
	.zero		1024


//--------------------- .nv.shared.reserved.0     --------------------------
	.section	.nv.shared.reserved.0,"aw",@nobits
	.weak		__nv_reservedSMEM_offset_0_alias
	.size		__nv_reservedSMEM_offset_0_alias, 0, 64
	.other		__nv_reservedSMEM_offset_0_alias,@"STO_CUDA_RESERVED_SHARED STV_DEFAULT"
__nv_reservedSMEM_offset_0_alias:
	.zero		0
	.zero		64


//--------------------- .nv.shared._Z18col_abs_sum_kernelPfS_ii --------------------------
	.section	.nv.shared._Z18col_abs_sum_kernelPfS_ii,"aw",@nobits
	.sectionflags	@""
	.align	16
	.zero		1024


//--------------------- .nv.shared._Z18row_abs_sum_kernelPfS_ii --------------------------
	.section	.nv.shared._Z18row_abs_sum_kernelPfS_ii,"aw",@nobits
	.sectionflags	@""
	.align	16
	.zero		1024


//--------------------- .nv.constant0._Z19vectorReduce_kernelPfS_i --------------------------
	.section	.nv.constant0._Z19vectorReduce_kernelPfS_i,"a",@progbits
	.sectionflags	@""
	.align	4
.nv.constant0._Z19vectorReduce_kernelPfS_i:
	.zero		916


//--------------------- .nv.constant0._Z18col_abs_sum_kernelPfS_ii --------------------------
	.section	.nv.constant0._Z18col_abs_sum_kernelPfS_ii,"a",@progbits
	.sectionflags	@""
	.align	4
.nv.constant0._Z18col_abs_sum_kernelPfS_ii:
	.zero		920


//--------------------- .nv.constant0._Z18row_abs_sum_kernelPfS_ii --------------------------
	.section	.nv.constant0._Z18row_abs_sum_kernelPfS_ii,"a",@progbits
	.sectionflags	@""
	.align	4
.nv.constant0._Z18row_abs_sum_kernelPfS_ii:
	.zero		920


//--------------------- SYMBOLS --------------------------

	.type		.nv.reservedSmem.offset0,@object
	.size		.nv.reservedSmem.offset0,0x4
	.type		.nv.reservedSmem.cap,@object
	.size		.nv.reservedSmem.cap,0x4
